//
// Generated by NVIDIA NVVM Compiler
//
// Compiler Build ID: CL-36424714
// Cuda compilation tools, release 13.0, V13.0.88
// Based on NVVM 20.0.0
//

.version 9.0
.target sm_100
.address_size 64

	// .globl	_Z6kernelv
.extern .func  (.param .b32 func_retval0) vprintf
(
	.param .b64 vprintf_param_0,
	.param .b64 vprintf_param_1
)
;
.global .align 1 .b8 $str[29] = {98, 108, 111, 99, 107, 73, 100, 32, 37, 100, 32, 116, 104, 114, 101, 97, 100, 73, 100, 32, 37, 100, 32, 61, 32, 37, 100, 10};

.visible .entry _Z6kernelv()
{
	.local .align 8 .b8 	__local_depot0[16];
	.reg .b64 	%SP;
	.reg .b64 	%SPL;
	.reg .b32 	%r<5>;
	.reg .b64 	%rd<5>;

	mov.u64 	%SPL, __local_depot0;
	cvta.local.u64 	%SP, %SPL;
	add.u64 	%rd1, %SP, 0;
	add.u64 	%rd2, %SPL, 0;
	mov.u32 	%r1, %tid.x;
	mov.u32 	%r2, %ctaid.x;
	st.local.v2.u32 	[%rd2], {%r2, %r1};
	st.local.u32 	[%rd2+8], %r1;
	mov.u64 	%rd3, $str;
	cvta.global.u64 	%rd4, %rd3;
	{ // callseq 0, 0
	.param .b64 param0;
	st.param.b64 	[param0], %rd4;
	.param .b64 param1;
	st.param.b64 	[param1], %rd1;
	.param .b32 retval0;
	call.uni (retval0), 
	vprintf, 
	(
	param0, 
	param1
	);
	ld.param.b32 	%r3, [retval0];
	} // callseq 0
	ret;

}


// ===== COMPILED SASS (sm_100) =====

	.target	sm_100

	.elftype	@"ET_EXEC"


//--------------------- .note.nv.tkinfo           --------------------------
	.section	.note.nv.tkinfo,"",@"SHT_NOTE"
	.sectionflags	@"SHF_NOTE_NV_TKINFO"
	.tkinfo
        /*0018*/ 	.word	0x00000002
        /*0030*/ 	.string	""
        /*0030*/ 	.string	"ptxas"
        /*0030*/ 	.string	"Cuda compilation tools, release 13.0, V13.0.88"
        /*0030*/ 	.string	"Build cuda_13.0.r13.0/compiler.36424714_0"
        /*0030*/ 	.string	"-arch sm_100 -m 64 "



//--------------------- .note.nv.cuinfo           --------------------------
	.section	.note.nv.cuinfo,"",@"SHT_NOTE"
	.sectionflags	@"SHF_NOTE_NV_CUINFO"
        /*0018*/ 	.short	0x0002
        /*001a*/ 	.short	0x0064
        /*001c*/ 	.short	0x0082
	.zero		2


//--------------------- .nv.info                  --------------------------
	.section	.nv.info,"",@"SHT_CUDA_INFO"
	.align	4


	//----- nvinfo : EIATTR_REGCOUNT
	.align		4
        /*0000*/ 	.byte	0x04, 0x2f
        /*0002*/ 	.short	(.L_2 - .L_1)
	.align		4
.L_1:
        /*0004*/ 	.word	index@(_Z6kernelv)
        /*0008*/ 	.word	0x00000018


	//----- nvinfo : EIATTR_FRAME_SIZE
	.align		4
.L_2:
        /*000c*/ 	.byte	0x04, 0x11
        /*000e*/ 	.short	(.L_4 - .L_3)
	.align		4
.L_3:
        /*0010*/ 	.word	index@(_Z6kernelv)
        /*0014*/ 	.word	0x00000010


	//----- nvinfo : EIATTR_MIN_STACK_SIZE
	.align		4
.L_4:
        /*0018*/ 	.byte	0x04, 0x12
        /*001a*/ 	.short	(.L_6 - .L_5)
	.align		4
.L_5:
        /*001c*/ 	.word	index@(_Z6kernelv)
        /*0020*/ 	.word	0x00000010
.L_6:


//--------------------- .nv.compat                --------------------------
	.section	.nv.compat,"",@"SHT_CUDA_COMPAT_INFO"
	.align	4
        /*0000*/ 	.byte	0x02, 0x09, 0x00, 0x00, 0x02, 0x02, 0x01, 0x00, 0x02, 0x05, 0x05, 0x00, 0x03, 0x07, 0x01, 0x01
        /*0010*/ 	.byte	0x02, 0x03, 0x00, 0x00, 0x02, 0x06, 0x01, 0x00, 0x04, 0x0b, 0x08, 0x00, 0x09, 0x00, 0x00, 0x00
        /*0020*/ 	.byte	0x00, 0x00, 0x00, 0x00


//--------------------- .nv.info._Z6kernelv       --------------------------
	.section	.nv.info._Z6kernelv,"",@"SHT_CUDA_INFO"
	.sectionflags	@""
	.align	4


	//----- nvinfo : EIATTR_CUDA_API_VERSION
	.align		4
        /*0000*/ 	.byte	0x04, 0x37
        /*0002*/ 	.short	(.L_8 - .L_7)
.L_7:
        /*0004*/ 	.word	0x00000082


	//----- nvinfo : EIATTR_SPARSE_MMA_MASK
	.align		4
.L_8:
        /*0008*/ 	.byte	0x03, 0x50
        /*000a*/ 	.short	0x0000


	//----- nvinfo : EIATTR_MAXREG_COUNT
	.align		4
        /*000c*/ 	.byte	0x03, 0x1b
        /*000e*/ 	.short	0x00ff


	//----- nvinfo : EIATTR_EXTERNS
	.align		4
        /*0010*/ 	.byte	0x04, 0x0f
        /*0012*/ 	.short	(.L_10 - .L_9)


	//   ....[0]....
	.align		4
.L_9:
        /*0014*/ 	.word	index@(vprintf)


	//----- nvinfo : EIATTR_MERCURY_ISA_VERSION
	.align		4
.L_10:
        /*0018*/ 	.byte	0x03, 0x5f
        /*001a*/ 	.short	0x0101


	//----- nvinfo : EIATTR_VRC_CTA_INIT_COUNT
	.align		4
        /*001c*/ 	.byte	0x02, 0x4a
	.zero		1
	.zero		1


	//----- nvinfo : EIATTR_SYSCALL_OFFSETS
	.align		4
        /*0020*/ 	.byte	0x04, 0x46
        /*0022*/ 	.short	(.L_12 - .L_11)


	//   ....[0]....
.L_11:
        /*0024*/ 	.word	0x00000100


	//----- nvinfo : EIATTR_EXIT_INSTR_OFFSETS
	.align		4
.L_12:
        /*0028*/ 	.byte	0x04, 0x1c
        /*002a*/ 	.short	(.L_14 - .L_13)


	//   ....[0]....
.L_13:
        /*002c*/ 	.word	0x00000110


	//----- nvinfo : EIATTR_SW_WAR
	.align		4
.L_14:
        /*0030*/ 	.byte	0x04, 0x36
        /*0032*/ 	.short	(.L_16 - .L_15)
.L_15:
        /*0034*/ 	.word	0x00000008
.L_16:


//--------------------- .nv.callgraph             --------------------------
	.section	.nv.callgraph,"",@"SHT_CUDA_CALLGRAPH"
	.align	4
	.sectionentsize	8
	.align		4
        /*0000*/ 	.word	0x00000000
	.align		4
        /*0004*/ 	.word	0xffffffff
	.align		4
        /*0008*/ 	.word	index@(_Z6kernelv)
	.align		4
        /*000c*/ 	.word	index@(vprintf)
	.align		4
        /*0010*/ 	.word	0x00000000
	.align		4
        /*0014*/ 	.word	0xfffffffe
	.align		4
        /*0018*/ 	.word	0x00000000
	.align		4
        /*001c*/ 	.word	0xfffffffd
	.align		4
        /*0020*/ 	.word	0x00000000
	.align		4
        /*0024*/ 	.word	0xfffffffc


//--------------------- .nv.constant4             --------------------------
	.section	.nv.constant4,"a",@progbits
	.align	8
	.align		8
.nv.constant4:
        /*0000*/ 	.dword	vprintf
	.align		8
        /*0008*/ 	.dword	$str


//--------------------- .text._Z6kernelv          --------------------------
	.section	.text._Z6kernelv,"ax",@progbits
	.align	128
        .global         _Z6kernelv
        .type           _Z6kernelv,@function
        .size           _Z6kernelv,(.L_x_2 - _Z6kernelv)
        .other          _Z6kernelv,@"STO_CUDA_ENTRY STV_DEFAULT"
_Z6kernelv:
.text._Z6kernelv:
[----:B------:R-:W0:Y:S01]  /*0000*/  LDC R1, c[0x0][0x37c] ;  /* 0x0000df00ff017b82 */ /* 0x000e220000000800 */
[----:B------:R-:W1:Y:S01]  /*0010*/  S2R R9, SR_TID.X ;  /* 0x0000000000097919 */ /* 0x000e620000002100 */
[----:B0-----:R-:W-:Y:S01]  /*0020*/  VIADD R1, R1, 0xfffffff0 ;  /* 0xfffffff001017836 */ /* 0x001fe20000000000 */
[----:B------:R-:W-:Y:S01]  /*0030*/  MOV R0, 0x0 ;  /* 0x0000000000007802 */ /* 0x000fe20000000f00 */
[----:B------:R-:W0:Y:S01]  /*0040*/  LDCU UR4, c[0x0][0x2f8] ;  /* 0x00005f00ff0477ac */ /* 0x000e220008000800 */
[----:B------:R-:W2:Y:S03]  /*0050*/  S2R R8, SR_CTAID.X ;  /* 0x0000000000087919 */ /* 0x000ea60000002500 */
[----:B------:R3:W4:Y:S01]  /*0060*/  LDC.64 R2, c[0x4][R0] ;  /* 0x0100000000027b82 */ /* 0x0007220000000a00 */
[----:B------:R-:W5:Y:S01]  /*0070*/  LDCU.64 UR6, c[0x4][0x8] ;  /* 0x01000100ff0677ac */ /* 0x000f620008000a00 */
[----:B------:R-:W1:Y:S01]  /*0080*/  LDCU UR5, c[0x0][0x2fc] ;  /* 0x00005f80ff0577ac */ /* 0x000e620008000800 */
[----:B0-----:R-:W-:Y:S01]  /*0090*/  IADD3 R6, P0, PT, R1, UR4, RZ ;  /* 0x0000000401067c10 */ /* 0x001fe2000ff1e0ff */
[----:B-----5:R-:W-:Y:S01]  /*00a0*/  IMAD.U32 R4, RZ, RZ, UR6 ;  /* 0x00000006ff047e24 */ /* 0x020fe2000f8e00ff */
[----:B------:R-:W-:-:S03]  /*00b0*/  MOV R5, UR7 ;  /* 0x0000000700057c02 */ /* 0x000fc60008000f00 */
[----:B-1----:R-:W-:Y:S01]  /*00c0*/  IMAD.X R7, RZ, RZ, UR5, P0 ;  /* 0x00000005ff077e24 */ /* 0x002fe200080e06ff */
[----:B------:R3:W-:Y:S04]  /*00d0*/  STL [R1+0x8], R9 ;  /* 0x0000080901007387 */ /* 0x0007e80000100800 */
[----:B--2---:R3:W-:Y:S03]  /*00e0*/  STL.64 [R1], R8 ;  /* 0x0000000801007387 */ /* 0x0047e60000100a00 */
[----:B------:R-:W-:-:S07]  /*00f0*/  LEPC R20, `(.L_x_0) ;  /* 0x000000001014794e */ /* 0x000fce0000000000 */
[----:B---34-:R-:W-:Y:S05]  /*0100*/  CALL.ABS.NOINC R2 ;  /* 0x0000000002007343 */ /* 0x018fea0003c00000 */
.L_x_0:
[----:B------:R-:W-:Y:S05]  /*0110*/  EXIT ;  /* 0x000000000000794d */ /* 0x000fea0003800000 */
.L_x_1:
[----:B------:R-:W-:-:S00]  /*0120*/  BRA `(.L_x_1) ;  /* 0xfffffffc00fc7947 */ /* 0x000fc0000383ffff */
[----:B------:R-:W-:-:S00]  /*0130*/  NOP ;  /* 0x0000000000007918 */ /* 0x000fc00000000000 */
        /* <DEDUP_REMOVED lines=12> */
.L_x_2:


//--------------------- .nv.global.init           --------------------------
	.section	.nv.global.init,"aw",@progbits
.nv.global.init:
	.type		$str,@object
	.size		$str,(.L_0 - $str)
$str:
        /*0000*/ 	.byte	0x62, 0x6c, 0x6f, 0x63, 0x6b, 0x49, 0x64, 0x20, 0x25, 0x64, 0x20, 0x74, 0x68, 0x72, 0x65, 0x61
        /*0010*/ 	.byte	0x64, 0x49, 0x64, 0x20, 0x25, 0x64, 0x20, 0x3d, 0x20, 0x25, 0x64, 0x0a, 0x00
.L_0:


//--------------------- .nv.shared.reserved.0     --------------------------
	.section	.nv.shared.reserved.0,"aw",@nobits
	.weak		__nv_reservedSMEM_offset_0_alias
	.size		__nv_reservedSMEM_offset_0_alias, 0, 64
	.other		__nv_reservedSMEM_offset_0_alias,@"STO_CUDA_RESERVED_SHARED STV_DEFAULT"
__nv_reservedSMEM_offset_0_alias:
	.zero		0
	.zero		64


//--------------------- .nv.constant0._Z6kernelv  --------------------------
	.section	.nv.constant0._Z6kernelv,"a",@progbits
	.sectionflags	@""
	.align	4
.nv.constant0._Z6kernelv:
	.zero		896


//--------------------- SYMBOLS --------------------------

	.type		.nv.reservedSmem.offset0,@object
	.size		.nv.reservedSmem.offset0,0x4
	.type		vprintf,@function
